//
// Generated by NVIDIA NVVM Compiler
//
// Compiler Build ID: CL-36424714
// Cuda compilation tools, release 13.0, V13.0.88
// Based on NVVM 20.0.0
//

.version 9.0
.target sm_100
.address_size 64

	// .globl	_Z16init_data_kerneliPd
.extern .func  (.param .b32 func_retval0) vprintf
(
	.param .b64 vprintf_param_0,
	.param .b64 vprintf_param_1
)
;
.global .align 1 .b8 $str[48] = {69, 82, 82, 79, 82, 32, 97, 116, 32, 105, 110, 100, 101, 120, 32, 61, 32, 37, 100, 44, 32, 101, 120, 112, 101, 99, 116, 101, 100, 32, 61, 32, 37, 102, 44, 32, 97, 99, 116, 117, 97, 108, 58, 32, 37, 102, 10};

.visible .entry _Z16init_data_kerneliPd(
	.param .u32 _Z16init_data_kerneliPd_param_0,
	.param .u64 .ptr .align 1 _Z16init_data_kerneliPd_param_1
)
{
	.reg .pred 	%p<2>;
	.reg .b32 	%r<7>;
	.reg .b64 	%rd<5>;
	.reg .b64 	%fd<2>;

	ld.param.u32 	%r2, [_Z16init_data_kerneliPd_param_0];
	ld.param.u64 	%rd1, [_Z16init_data_kerneliPd_param_1];
	mov.u32 	%r3, %ctaid.x;
	mov.u32 	%r4, %ntid.x;
	mov.u32 	%r5, %tid.x;
	mad.lo.s32 	%r1, %r3, %r4, %r5;
	setp.le.s32 	%p1, %r2, %r1;
	@%p1 bra 	$L__BB0_2;
	cvta.to.global.u64 	%rd2, %rd1;
	sub.s32 	%r6, %r2, %r1;
	cvt.rn.f64.s32 	%fd1, %r6;
	mul.wide.s32 	%rd3, %r1, 8;
	add.s64 	%rd4, %rd2, %rd3;
	st.global.f64 	[%rd4], %fd1;
$L__BB0_2:
	ret;

}
	// .globl	_Z12daxpy_kernelidPdS_
.visible .entry _Z12daxpy_kernelidPdS_(
	.param .u32 _Z12daxpy_kernelidPdS__param_0,
	.param .f64 _Z12daxpy_kernelidPdS__param_1,
	.param .u64 .ptr .align 1 _Z12daxpy_kernelidPdS__param_2,
	.param .u64 .ptr .align 1 _Z12daxpy_kernelidPdS__param_3
)
{
	.reg .pred 	%p<2>;
	.reg .b32 	%r<6>;
	.reg .b64 	%rd<8>;
	.reg .b64 	%fd<5>;

	ld.param.u32 	%r2, [_Z12daxpy_kernelidPdS__param_0];
	ld.param.f64 	%fd1, [_Z12daxpy_kernelidPdS__param_1];
	ld.param.u64 	%rd1, [_Z12daxpy_kernelidPdS__param_2];
	ld.param.u64 	%rd2, [_Z12daxpy_kernelidPdS__param_3];
	mov.u32 	%r3, %ctaid.x;
	mov.u32 	%r4, %ntid.x;
	mov.u32 	%r5, %tid.x;
	mad.lo.s32 	%r1, %r3, %r4, %r5;
	setp.ge.s32 	%p1, %r1, %r2;
	@%p1 bra 	$L__BB1_2;
	cvta.to.global.u64 	%rd3, %rd1;
	cvta.to.global.u64 	%rd4, %rd2;
	mul.wide.s32 	%rd5, %r1, 8;
	add.s64 	%rd6, %rd3, %rd5;
	ld.global.f64 	%fd2, [%rd6];
	add.s64 	%rd7, %rd4, %rd5;
	ld.global.f64 	%fd3, [%rd7];
	fma.rn.f64 	%fd4, %fd1, %fd2, %fd3;
	st.global.f64 	[%rd7], %fd4;
$L__BB1_2:
	ret;

}
	// .globl	_Z20check_results_kernelidPd
.visible .entry _Z20check_results_kernelidPd(
	.param .u32 _Z20check_results_kernelidPd_param_0,
	.param .f64 _Z20check_results_kernelidPd_param_1,
	.param .u64 .ptr .align 1 _Z20check_results_kernelidPd_param_2
)
{
	.local .align 8 .b8 	__local_depot2[24];
	.reg .b64 	%SP;
	.reg .b64 	%SPL;
	.reg .pred 	%p<3>;
	.reg .b32 	%r<8>;
	.reg .b64 	%rd<9>;
	.reg .b64 	%fd<3>;

	mov.u64 	%SPL, __local_depot2;
	cvta.local.u64 	%SP, %SPL;
	ld.param.u32 	%r2, [_Z20check_results_kernelidPd_param_0];
	ld.param.f64 	%fd2, [_Z20check_results_kernelidPd_param_1];
	ld.param.u64 	%rd1, [_Z20check_results_kernelidPd_param_2];
	mov.u32 	%r3, %ctaid.x;
	mov.u32 	%r4, %ntid.x;
	mov.u32 	%r5, %tid.x;
	mad.lo.s32 	%r1, %r3, %r4, %r5;
	setp.ge.s32 	%p1, %r1, %r2;
	@%p1 bra 	$L__BB2_3;
	cvta.to.global.u64 	%rd2, %rd1;
	mul.wide.s32 	%rd3, %r1, 8;
	add.s64 	%rd4, %rd2, %rd3;
	ld.global.f64 	%fd1, [%rd4];
	setp.eq.f64 	%p2, %fd1, %fd2;
	@%p2 bra 	$L__BB2_3;
	add.u64 	%rd5, %SP, 0;
	add.u64 	%rd6, %SPL, 0;
	st.local.u32 	[%rd6], %r1;
	st.local.f64 	[%rd6+8], %fd2;
	st.local.f64 	[%rd6+16], %fd1;
	mov.u64 	%rd7, $str;
	cvta.global.u64 	%rd8, %rd7;
	{ // callseq 0, 0
	.param .b64 param0;
	st.param.b64 	[param0], %rd8;
	.param .b64 param1;
	st.param.b64 	[param1], %rd5;
	.param .b32 retval0;
	call.uni (retval0), 
	vprintf, 
	(
	param0, 
	param1
	);
	ld.param.b32 	%r6, [retval0];
	} // callseq 0
$L__BB2_3:
	ret;

}


// ===== COMPILED SASS (sm_100) =====

	.target	sm_100

	.elftype	@"ET_EXEC"


//--------------------- .note.nv.tkinfo           --------------------------
	.section	.note.nv.tkinfo,"",@"SHT_NOTE"
	.sectionflags	@"SHF_NOTE_NV_TKINFO"
	.tkinfo
        /*0018*/ 	.word	0x00000002
        /*0030*/ 	.string	""
        /*0030*/ 	.string	"ptxas"
        /*0030*/ 	.string	"Cuda compilation tools, release 13.0, V13.0.88"
        /*0030*/ 	.string	"Build cuda_13.0.r13.0/compiler.36424714_0"
        /*0030*/ 	.string	"-arch sm_100 -m 64 "



//--------------------- .note.nv.cuinfo           --------------------------
	.section	.note.nv.cuinfo,"",@"SHT_NOTE"
	.sectionflags	@"SHF_NOTE_NV_CUINFO"
        /*0018*/ 	.short	0x0002
        /*001a*/ 	.short	0x0064
        /*001c*/ 	.short	0x0082
	.zero		2


//--------------------- .nv.info                  --------------------------
	.section	.nv.info,"",@"SHT_CUDA_INFO"
	.align	4


	//----- nvinfo : EIATTR_REGCOUNT
	.align		4
        /*0000*/ 	.byte	0x04, 0x2f
        /*0002*/ 	.short	(.L_2 - .L_1)
	.align		4
.L_1:
        /*0004*/ 	.word	index@(_Z16init_data_kerneliPd)
        /*0008*/ 	.word	0x0000000a


	//----- nvinfo : EIATTR_FRAME_SIZE
	.align		4
.L_2:
        /*000c*/ 	.byte	0x04, 0x11
        /*000e*/ 	.short	(.L_4 - .L_3)
	.align		4
.L_3:
        /*0010*/ 	.word	index@(_Z16init_data_kerneliPd)
        /*0014*/ 	.word	0x00000000


	//----- nvinfo : EIATTR_REGCOUNT
	.align		4
.L_4:
        /*0018*/ 	.byte	0x04, 0x2f
        /*001a*/ 	.short	(.L_6 - .L_5)
	.align		4
.L_5:
        /*001c*/ 	.word	index@(_Z12daxpy_kernelidPdS_)
        /*0020*/ 	.word	0x0000000a


	//----- nvinfo : EIATTR_FRAME_SIZE
	.align		4
.L_6:
        /*0024*/ 	.byte	0x04, 0x11
        /*0026*/ 	.short	(.L_8 - .L_7)
	.align		4
.L_7:
        /*0028*/ 	.word	index@(_Z12daxpy_kernelidPdS_)
        /*002c*/ 	.word	0x00000000


	//----- nvinfo : EIATTR_REGCOUNT
	.align		4
.L_8:
        /*0030*/ 	.byte	0x04, 0x2f
        /*0032*/ 	.short	(.L_10 - .L_9)
	.align		4
.L_9:
        /*0034*/ 	.word	index@(_Z20check_results_kernelidPd)
        /*0038*/ 	.word	0x00000018


	//----- nvinfo : EIATTR_FRAME_SIZE
	.align		4
.L_10:
        /*003c*/ 	.byte	0x04, 0x11
        /*003e*/ 	.short	(.L_12 - .L_11)
	.align		4
.L_11:
        /*0040*/ 	.word	index@(_Z20check_results_kernelidPd)
        /*0044*/ 	.word	0x00000018


	//----- nvinfo : EIATTR_MIN_STACK_SIZE
	.align		4
.L_12:
        /*0048*/ 	.byte	0x04, 0x12
        /*004a*/ 	.short	(.L_14 - .L_13)
	.align		4
.L_13:
        /*004c*/ 	.word	index@(_Z20check_results_kernelidPd)
        /*0050*/ 	.word	0x00000018


	//----- nvinfo : EIATTR_MIN_STACK_SIZE
	.align		4
.L_14:
        /*0054*/ 	.byte	0x04, 0x12
        /*0056*/ 	.short	(.L_16 - .L_15)
	.align		4
.L_15:
        /*0058*/ 	.word	index@(_Z12daxpy_kernelidPdS_)
        /*005c*/ 	.word	0x00000000


	//----- nvinfo : EIATTR_MIN_STACK_SIZE
	.align		4
.L_16:
        /*0060*/ 	.byte	0x04, 0x12
        /*0062*/ 	.short	(.L_18 - .L_17)
	.align		4
.L_17:
        /*0064*/ 	.word	index@(_Z16init_data_kerneliPd)
        /*0068*/ 	.word	0x00000000
.L_18:


//--------------------- .nv.compat                --------------------------
	.section	.nv.compat,"",@"SHT_CUDA_COMPAT_INFO"
	.align	4
        /*0000*/ 	.byte	0x02, 0x09, 0x00, 0x00, 0x02, 0x02, 0x01, 0x00, 0x02, 0x05, 0x05, 0x00, 0x03, 0x07, 0x01, 0x01
        /*0010*/ 	.byte	0x02, 0x03, 0x00, 0x00, 0x02, 0x06, 0x01, 0x00, 0x04, 0x0b, 0x08, 0x00, 0x01, 0x00, 0x00, 0x00
        /*0020*/ 	.byte	0x00, 0x00, 0x00, 0x00


//--------------------- .nv.info._Z20check_results_kernelidPd --------------------------
	.section	.nv.info._Z20check_results_kernelidPd,"",@"SHT_CUDA_INFO"
	.sectionflags	@""
	.align	4


	//----- nvinfo : EIATTR_CUDA_API_VERSION
	.align		4
        /*0000*/ 	.byte	0x04, 0x37
        /*0002*/ 	.short	(.L_20 - .L_19)
.L_19:
        /*0004*/ 	.word	0x00000082


	//----- nvinfo : EIATTR_KPARAM_INFO
	.align		4
.L_20:
        /*0008*/ 	.byte	0x04, 0x17
        /*000a*/ 	.short	(.L_22 - .L_21)
.L_21:
        /*000c*/ 	.word	0x00000000
        /*0010*/ 	.short	0x0002
        /*0012*/ 	.short	0x0010
        /*0014*/ 	.byte	0x00, 0xf5, 0x21, 0x00


	//----- nvinfo : EIATTR_KPARAM_INFO
	.align		4
.L_22:
        /*0018*/ 	.byte	0x04, 0x17
        /*001a*/ 	.short	(.L_24 - .L_23)
.L_23:
        /*001c*/ 	.word	0x00000000
        /*0020*/ 	.short	0x0001
        /*0022*/ 	.short	0x0008
        /*0024*/ 	.byte	0x00, 0xf0, 0x21, 0x00


	//----- nvinfo : EIATTR_KPARAM_INFO
	.align		4
.L_24:
        /*0028*/ 	.byte	0x04, 0x17
        /*002a*/ 	.short	(.L_26 - .L_25)
.L_25:
        /*002c*/ 	.word	0x00000000
        /*0030*/ 	.short	0x0000
        /*0032*/ 	.short	0x0000
        /*0034*/ 	.byte	0x00, 0xf0, 0x11, 0x00


	//----- nvinfo : EIATTR_SPARSE_MMA_MASK
	.align		4
.L_26:
        /*0038*/ 	.byte	0x03, 0x50
        /*003a*/ 	.short	0x0000


	//----- nvinfo : EIATTR_MAXREG_COUNT
	.align		4
        /*003c*/ 	.byte	0x03, 0x1b
        /*003e*/ 	.short	0x00ff


	//----- nvinfo : EIATTR_EXTERNS
	.align		4
        /*0040*/ 	.byte	0x04, 0x0f
        /*0042*/ 	.short	(.L_28 - .L_27)


	//   ....[0]....
	.align		4
.L_27:
        /*0044*/ 	.word	index@(vprintf)


	//----- nvinfo : EIATTR_MERCURY_ISA_VERSION
	.align		4
.L_28:
        /*0048*/ 	.byte	0x03, 0x5f
        /*004a*/ 	.short	0x0101


	//----- nvinfo : EIATTR_VRC_CTA_INIT_COUNT
	.align		4
        /*004c*/ 	.byte	0x02, 0x4a
	.zero		1
	.zero		1


	//----- nvinfo : EIATTR_SYSCALL_OFFSETS
	.align		4
        /*0050*/ 	.byte	0x04, 0x46
        /*0052*/ 	.short	(.L_30 - .L_29)


	//   ....[0]....
.L_29:
        /*0054*/ 	.word	0x000001d0


	//----- nvinfo : EIATTR_EXIT_INSTR_OFFSETS
	.align		4
.L_30:
        /*0058*/ 	.byte	0x04, 0x1c
        /*005a*/ 	.short	(.L_32 - .L_31)


	//   ....[0]....
.L_31:
        /*005c*/ 	.word	0x000000c0


	//   ....[1]....
        /*0060*/ 	.word	0x00000130


	//   ....[2]....
        /*0064*/ 	.word	0x000001e0


	//----- nvinfo : EIATTR_CRS_STACK_SIZE
	.align		4
.L_32:
        /*0068*/ 	.byte	0x04, 0x1e
        /*006a*/ 	.short	(.L_34 - .L_33)
.L_33:
        /*006c*/ 	.word	0x00000000


	//----- nvinfo : EIATTR_CBANK_PARAM_SIZE
	.align		4
.L_34:
        /*0070*/ 	.byte	0x03, 0x19
        /*0072*/ 	.short	0x0018


	//----- nvinfo : EIATTR_PARAM_CBANK
	.align		4
        /*0074*/ 	.byte	0x04, 0x0a
        /*0076*/ 	.short	(.L_36 - .L_35)
	.align		4
.L_35:
        /*0078*/ 	.word	index@(.nv.constant0._Z20check_results_kernelidPd)
        /*007c*/ 	.short	0x0380
        /*007e*/ 	.short	0x0018


	//----- nvinfo : EIATTR_SW_WAR
	.align		4
.L_36:
        /*0080*/ 	.byte	0x04, 0x36
        /*0082*/ 	.short	(.L_38 - .L_37)
.L_37:
        /*0084*/ 	.word	0x00000008
.L_38:


//--------------------- .nv.info._Z12daxpy_kernelidPdS_ --------------------------
	.section	.nv.info._Z12daxpy_kernelidPdS_,"",@"SHT_CUDA_INFO"
	.sectionflags	@""
	.align	4


	//----- nvinfo : EIATTR_CUDA_API_VERSION
	.align		4
        /*0000*/ 	.byte	0x04, 0x37
        /*0002*/ 	.short	(.L_40 - .L_39)
.L_39:
        /*0004*/ 	.word	0x00000082


	//----- nvinfo : EIATTR_KPARAM_INFO
	.align		4
.L_40:
        /*0008*/ 	.byte	0x04, 0x17
        /*000a*/ 	.short	(.L_42 - .L_41)
.L_41:
        /*000c*/ 	.word	0x00000000
        /*0010*/ 	.short	0x0003
        /*0012*/ 	.short	0x0018
        /*0014*/ 	.byte	0x00, 0xf5, 0x21, 0x00


	//----- nvinfo : EIATTR_KPARAM_INFO
	.align		4
.L_42:
        /*0018*/ 	.byte	0x04, 0x17
        /*001a*/ 	.short	(.L_44 - .L_43)
.L_43:
        /*001c*/ 	.word	0x00000000
        /*0020*/ 	.short	0x0002
        /*0022*/ 	.short	0x0010
        /*0024*/ 	.byte	0x00, 0xf5, 0x21, 0x00


	//----- nvinfo : EIATTR_KPARAM_INFO
	.align		4
.L_44:
        /*0028*/ 	.byte	0x04, 0x17
        /*002a*/ 	.short	(.L_46 - .L_45)
.L_45:
        /*002c*/ 	.word	0x00000000
        /*0030*/ 	.short	0x0001
        /*0032*/ 	.short	0x0008
        /*0034*/ 	.byte	0x00, 0xf0, 0x21, 0x00


	//----- nvinfo : EIATTR_KPARAM_INFO
	.align		4
.L_46:
        /*0038*/ 	.byte	0x04, 0x17
        /*003a*/ 	.short	(.L_48 - .L_47)
.L_47:
        /*003c*/ 	.word	0x00000000
        /*0040*/ 	.short	0x0000
        /*0042*/ 	.short	0x0000
        /*0044*/ 	.byte	0x00, 0xf0, 0x11, 0x00


	//----- nvinfo : EIATTR_SPARSE_MMA_MASK
	.align		4
.L_48:
        /*0048*/ 	.byte	0x03, 0x50
        /*004a*/ 	.short	0x0000


	//----- nvinfo : EIATTR_MAXREG_COUNT
	.align		4
        /*004c*/ 	.byte	0x03, 0x1b
        /*004e*/ 	.short	0x00ff


	//----- nvinfo : EIATTR_MERCURY_ISA_VERSION
	.align		4
        /*0050*/ 	.byte	0x03, 0x5f
        /*0052*/ 	.short	0x0101


	//----- nvinfo : EIATTR_VRC_CTA_INIT_COUNT
	.align		4
        /*0054*/ 	.byte	0x02, 0x4a
	.zero		1
	.zero		1


	//----- nvinfo : EIATTR_EXIT_INSTR_OFFSETS
	.align		4
        /*0058*/ 	.byte	0x04, 0x1c
        /*005a*/ 	.short	(.L_50 - .L_49)


	//   ....[0]....
.L_49:
        /*005c*/ 	.word	0x00000070


	//   ....[1]....
        /*0060*/ 	.word	0x00000120


	//----- nvinfo : EIATTR_CBANK_PARAM_SIZE
	.align		4
.L_50:
        /*0064*/ 	.byte	0x03, 0x19
        /*0066*/ 	.short	0x0020


	//----- nvinfo : EIATTR_PARAM_CBANK
	.align		4
        /*0068*/ 	.byte	0x04, 0x0a
        /*006a*/ 	.short	(.L_52 - .L_51)
	.align		4
.L_51:
        /*006c*/ 	.word	index@(.nv.constant0._Z12daxpy_kernelidPdS_)
        /*0070*/ 	.short	0x0380
        /*0072*/ 	.short	0x0020


	//----- nvinfo : EIATTR_SW_WAR
	.align		4
.L_52:
        /*0074*/ 	.byte	0x04, 0x36
        /*0076*/ 	.short	(.L_54 - .L_53)
.L_53:
        /*0078*/ 	.word	0x00000008
.L_54:


//--------------------- .nv.info._Z16init_data_kerneliPd --------------------------
	.section	.nv.info._Z16init_data_kerneliPd,"",@"SHT_CUDA_INFO"
	.sectionflags	@""
	.align	4


	//----- nvinfo : EIATTR_CUDA_API_VERSION
	.align		4
        /*0000*/ 	.byte	0x04, 0x37
        /*0002*/ 	.short	(.L_56 - .L_55)
.L_55:
        /*0004*/ 	.word	0x00000082


	//----- nvinfo : EIATTR_KPARAM_INFO
	.align		4
.L_56:
        /*0008*/ 	.byte	0x04, 0x17
        /*000a*/ 	.short	(.L_58 - .L_57)
.L_57:
        /*000c*/ 	.word	0x00000000
        /*0010*/ 	.short	0x0001
        /*0012*/ 	.short	0x0008
        /*0014*/ 	.byte	0x00, 0xf5, 0x21, 0x00


	//----- nvinfo : EIATTR_KPARAM_INFO
	.align		4
.L_58:
        /*0018*/ 	.byte	0x04, 0x17
        /*001a*/ 	.short	(.L_60 - .L_59)
.L_59:
        /*001c*/ 	.word	0x00000000
        /*0020*/ 	.short	0x0000
        /*0022*/ 	.short	0x0000
        /*0024*/ 	.byte	0x00, 0xf0, 0x11, 0x00


	//----- nvinfo : EIATTR_SPARSE_MMA_MASK
	.align		4
.L_60:
        /*0028*/ 	.byte	0x03, 0x50
        /*002a*/ 	.short	0x0000


	//----- nvinfo : EIATTR_MAXREG_COUNT
	.align		4
        /*002c*/ 	.byte	0x03, 0x1b
        /*002e*/ 	.short	0x00ff


	//----- nvinfo : EIATTR_MERCURY_ISA_VERSION
	.align		4
        /*0030*/ 	.byte	0x03, 0x5f
        /*0032*/ 	.short	0x0101


	//----- nvinfo : EIATTR_VRC_CTA_INIT_COUNT
	.align		4
        /*0034*/ 	.byte	0x02, 0x4a
	.zero		1
	.zero		1


	//----- nvinfo : EIATTR_EXIT_INSTR_OFFSETS
	.align		4
        /*0038*/ 	.byte	0x04, 0x1c
        /*003a*/ 	.short	(.L_62 - .L_61)


	//   ....[0]....
.L_61:
        /*003c*/ 	.word	0x00000070


	//   ....[1]....
        /*0040*/ 	.word	0x000000e0


	//----- nvinfo : EIATTR_CBANK_PARAM_SIZE
	.align		4
.L_62:
        /*0044*/ 	.byte	0x03, 0x19
        /*0046*/ 	.short	0x0010


	//----- nvinfo : EIATTR_PARAM_CBANK
	.align		4
        /*0048*/ 	.byte	0x04, 0x0a
        /*004a*/ 	.short	(.L_64 - .L_63)
	.align		4
.L_63:
        /*004c*/ 	.word	index@(.nv.constant0._Z16init_data_kerneliPd)
        /*0050*/ 	.short	0x0380
        /*0052*/ 	.short	0x0010


	//----- nvinfo : EIATTR_SW_WAR
	.align		4
.L_64:
        /*0054*/ 	.byte	0x04, 0x36
        /*0056*/ 	.short	(.L_66 - .L_65)
.L_65:
        /*0058*/ 	.word	0x00000008
.L_66:


//--------------------- .nv.callgraph             --------------------------
	.section	.nv.callgraph,"",@"SHT_CUDA_CALLGRAPH"
	.align	4
	.sectionentsize	8
	.align		4
        /*0000*/ 	.word	0x00000000
	.align		4
        /*0004*/ 	.word	0xffffffff
	.align		4
        /*0008*/ 	.word	index@(_Z20check_results_kernelidPd)
	.align		4
        /*000c*/ 	.word	index@(vprintf)
	.align		4
        /*0010*/ 	.word	0x00000000
	.align		4
        /*0014*/ 	.word	0xfffffffe
	.align		4
        /*0018*/ 	.word	0x00000000
	.align		4
        /*001c*/ 	.word	0xfffffffd
	.align		4
        /*0020*/ 	.word	0x00000000
	.align		4
        /*0024*/ 	.word	0xfffffffc


//--------------------- .nv.constant4             --------------------------
	.section	.nv.constant4,"a",@progbits
	.align	8
	.align		8
.nv.constant4:
        /*0000*/ 	.dword	vprintf
	.align		8
        /*0008*/ 	.dword	$str


//--------------------- .text._Z20check_results_kernelidPd --------------------------
	.section	.text._Z20check_results_kernelidPd,"ax",@progbits
	.align	128
        .global         _Z20check_results_kernelidPd
        .type           _Z20check_results_kernelidPd,@function
        .size           _Z20check_results_kernelidPd,(.L_x_4 - _Z20check_results_kernelidPd)
        .other          _Z20check_results_kernelidPd,@"STO_CUDA_ENTRY STV_DEFAULT"
_Z20check_results_kernelidPd:
.text._Z20check_results_kernelidPd:
[----:B------:R-:W0:Y:S01]  /*0000*/  LDC R1, c[0x0][0x37c] ;  /* 0x0000df00ff017b82 */ /* 0x000e220000000800 */
[----:B------:R-:W1:Y:S01]  /*0010*/  S2R R3, SR_TID.X ;  /* 0x0000000000037919 */ /* 0x000e620000002100 */
[----:B------:R-:W2:Y:S06]  /*0020*/  LDCU UR5, c[0x0][0x2fc] ;  /* 0x00005f80ff0577ac */ /* 0x000eac0008000800 */
[----:B------:R-:W1:Y:S01]  /*0030*/  S2UR UR6, SR_CTAID.X ;  /* 0x00000000000679c3 */ /* 0x000e620000002500 */
[----:B0-----:R-:W-:Y:S01]  /*0040*/  VIADD R1, R1, 0xffffffe8 ;  /* 0xffffffe801017836 */ /* 0x001fe20000000000 */
[----:B------:R-:W0:Y:S01]  /*0050*/  LDCU UR7, c[0x0][0x380] ;  /* 0x00007000ff0777ac */ /* 0x000e220008000800 */
[----:B------:R-:W3:Y:S05]  /*0060*/  LDCU UR4, c[0x0][0x2f8] ;  /* 0x00005f00ff0477ac */ /* 0x000eea0008000800 */
[----:B------:R-:W1:Y:S01]  /*0070*/  LDC R0, c[0x0][0x360] ;  /* 0x0000d800ff007b82 */ /* 0x000e620000000800 */
[----:B---3--:R-:W-:-:S05]  /*0080*/  IADD3 R6, P1, PT, R1, UR4, RZ ;  /* 0x0000000401067c10 */ /* 0x008fca000ff3e0ff */
[----:B--2---:R-:W-:Y:S02]  /*0090*/  IMAD.X R7, RZ, RZ, UR5, P1 ;  /* 0x00000005ff077e24 */ /* 0x004fe400088e06ff */
[----:B-1----:R-:W-:-:S05]  /*00a0*/  IMAD R0, R0, UR6, R3 ;  /* 0x0000000600007c24 */ /* 0x002fca000f8e0203 */
[----:B0-----:R-:W-:-:S13]  /*00b0*/  ISETP.GE.AND P0, PT, R0, UR7, PT ;  /* 0x0000000700007c0c */ /* 0x001fda000bf06270 */
[----:B------:R-:W-:Y:S05]  /*00c0*/  @P0 EXIT ;  /* 0x000000000000094d */ /* 0x000fea0003800000 */
[----:B------:R-:W0:Y:S01]  /*00d0*/  LDC.64 R2, c[0x0][0x390] ;  /* 0x0000e400ff027b82 */ /* 0x000e220000000a00 */
[----:B------:R-:W1:Y:S07]  /*00e0*/  LDCU.64 UR4, c[0x0][0x358] ;  /* 0x00006b00ff0477ac */ /* 0x000e6e0008000a00 */
[----:B------:R-:W2:Y:S01]  /*00f0*/  LDC.64 R10, c[0x0][0x388] ;  /* 0x0000e200ff0a7b82 */ /* 0x000ea20000000a00 */
[----:B0-----:R-:W-:-:S06]  /*0100*/  IMAD.WIDE R2, R0, 0x8, R2 ;  /* 0x0000000800027825 */ /* 0x001fcc00078e0202 */
[----:B-1----:R-:W2:Y:S02]  /*0110*/  LDG.E.64 R2, desc[UR4][R2.64] ;  /* 0x0000000402027981 */ /* 0x002ea4000c1e1b00 */
[----:B--2---:R-:W-:-:S14]  /*0120*/  DSETP.NEU.AND P0, PT, R2, R10, PT ;  /* 0x0000000a0200722a */ /* 0x004fdc0003f0d000 */
[----:B------:R-:W-:Y:S05]  /*0130*/  @!P0 EXIT ;  /* 0x000000000000894d */ /* 0x000fea0003800000 */
[----:B------:R-:W-:Y:S01]  /*0140*/  MOV R8, 0x0 ;  /* 0x0000000000087802 */ /* 0x000fe20000000f00 */
[----:B------:R0:W-:Y:S01]  /*0150*/  STL.64 [R1+0x8], R10 ;  /* 0x0000080a01007387 */ /* 0x0001e20000100a00 */
[----:B------:R-:W1:Y:S03]  /*0160*/  LDCU.64 UR4, c[0x4][0x8] ;  /* 0x01000100ff0477ac */ /* 0x000e660008000a00 */
[----:B------:R0:W-:Y:S01]  /*0170*/  STL.64 [R1+0x10], R2 ;  /* 0x0000100201007387 */ /* 0x0001e20000100a00 */
[----:B------:R-:W2:Y:S03]  /*0180*/  LDC.64 R8, c[0x4][R8] ;  /* 0x0100000008087b82 */ /* 0x000ea60000000a00 */
[----:B------:R0:W-:Y:S01]  /*0190*/  STL [R1], R0 ;  /* 0x0000000001007387 */ /* 0x0001e20000100800 */
[----:B-1----:R-:W-:Y:S01]  /*01a0*/  MOV R4, UR4 ;  /* 0x0000000400047c02 */ /* 0x002fe20008000f00 */
[----:B0-----:R-:W-:-:S07]  /*01b0*/  IMAD.U32 R5, RZ, RZ, UR5 ;  /* 0x00000005ff057e24 */ /* 0x001fce000f8e00ff */
[----:B------:R-:W-:-:S07]  /*01c0*/  LEPC R20, `(.L_x_0) ;  /* 0x000000001014794e */ /* 0x000fce0000000000 */
[----:B--2---:R-:W-:Y:S05]  /*01d0*/  CALL.ABS.NOINC R8 ;  /* 0x0000000008007343 */ /* 0x004fea0003c00000 */
.L_x_0:
[----:B------:R-:W-:Y:S05]  /*01e0*/  EXIT ;  /* 0x000000000000794d */ /* 0x000fea0003800000 */
.L_x_1:
[----:B------:R-:W-:-:S00]  /*01f0*/  BRA `(.L_x_1) ;  /* 0xfffffffc00fc7947 */ /* 0x000fc0000383ffff */
[----:B------:R-:W-:-:S00]  /*0200*/  NOP ;  /* 0x0000000000007918 */ /* 0x000fc00000000000 */
[----:B------:R-:W-:-:S00]  /*0210*/  NOP ;  /* 0x0000000000007918 */ /* 0x000fc00000000000 */
[----:B------:R-:W-:-:S00]  /*0220*/  NOP ;  /* 0x0000000000007918 */ /* 0x000fc00000000000 */
[----:B------:R-:W-:-:S00]  /*0230*/  NOP ;  /* 0x0000000000007918 */ /* 0x000fc00000000000 */
[----:B------:R-:W-:-:S00]  /*0240*/  NOP ;  /* 0x0000000000007918 */ /* 0x000fc00000000000 */
[----:B------:R-:W-:-:S00]  /*0250*/  NOP ;  /* 0x0000000000007918 */ /* 0x000fc00000000000 */
[----:B------:R-:W-:-:S00]  /*0260*/  NOP ;  /* 0x0000000000007918 */ /* 0x000fc00000000000 */
[----:B------:R-:W-:-:S00]  /*0270*/  NOP ;  /* 0x0000000000007918 */ /* 0x000fc00000000000 */
.L_x_4:


//--------------------- .text._Z12daxpy_kernelidPdS_ --------------------------
	.section	.text._Z12daxpy_kernelidPdS_,"ax",@progbits
	.align	128
        .global         _Z12daxpy_kernelidPdS_
        .type           _Z12daxpy_kernelidPdS_,@function
        .size           _Z12daxpy_kernelidPdS_,(.L_x_5 - _Z12daxpy_kernelidPdS_)
        .other          _Z12daxpy_kernelidPdS_,@"STO_CUDA_ENTRY STV_DEFAULT"
_Z12daxpy_kernelidPdS_:
.text._Z12daxpy_kernelidPdS_:
[----:B------:R-:W-:Y:S01]  /*0000*/  LDC R1, c[0x0][0x37c] ;  /* 0x0000df00ff017b82 */ /* 0x000fe20000000800 */
[----:B------:R-:W0:Y:S07]  /*0010*/  S2R R0, SR_TID.X ;  /* 0x0000000000007919 */ /* 0x000e2e0000002100 */
[----:B------:R-:W0:Y:S01]  /*0020*/  S2UR UR4, SR_CTAID.X ;  /* 0x00000000000479c3 */ /* 0x000e220000002500 */
[----:B------:R-:W1:Y:S07]  /*0030*/  LDCU UR5, c[0x0][0x380] ;  /* 0x00007000ff0577ac */ /* 0x000e6e0008000800 */
[----:B------:R-:W0:Y:S02]  /*0040*/  LDC R7, c[0x0][0x360] ;  /* 0x0000d800ff077b82 */ /* 0x000e240000000800 */
[----:B0-----:R-:W-:-:S05]  /*0050*/  IMAD R7, R7, UR4, R0 ;  /* 0x0000000407077c24 */ /* 0x001fca000f8e0200 */
[----:B-1----:R-:W-:-:S13]  /*0060*/  ISETP.GE.AND P0, PT, R7, UR5, PT ;  /* 0x0000000507007c0c */ /* 0x002fda000bf06270 */
[----:B------:R-:W-:Y:S05]  /*0070*/  @P0 EXIT ;  /* 0x000000000000094d */ /* 0x000fea0003800000 */
[----:B------:R-:W0:Y:S01]  /*0080*/  LDC.64 R2, c[0x0][0x390] ;  /* 0x0000e400ff027b82 */ /* 0x000e220000000a00 */
[----:B------:R-:W1:Y:S01]  /*0090*/  LDCU.64 UR4, c[0x0][0x358] ;  /* 0x00006b00ff0477ac */ /* 0x000e620008000a00 */
[----:B------:R-:W2:Y:S06]  /*00a0*/  LDCU.64 UR6, c[0x0][0x388] ;  /* 0x00007100ff0677ac */ /* 0x000eac0008000a00 */
[----:B------:R-:W3:Y:S01]  /*00b0*/  LDC.64 R4, c[0x0][0x398] ;  /* 0x0000e600ff047b82 */ /* 0x000ee20000000a00 */
[----:B0-----:R-:W-:-:S06]  /*00c0*/  IMAD.WIDE R2, R7, 0x8, R2 ;  /* 0x0000000807027825 */ /* 0x001fcc00078e0202 */
[----:B-1----:R-:W2:Y:S01]  /*00d0*/  LDG.E.64 R2, desc[UR4][R2.64] ;  /* 0x0000000402027981 */ /* 0x002ea2000c1e1b00 */
[----:B---3--:R-:W-:-:S05]  /*00e0*/  IMAD.WIDE R4, R7, 0x8, R4 ;  /* 0x0000000807047825 */ /* 0x008fca00078e0204 */
[----:B------:R-:W2:Y:S02]  /*00f0*/  LDG.E.64 R6, desc[UR4][R4.64] ;  /* 0x0000000404067981 */ /* 0x000ea4000c1e1b00 */
[----:B--2---:R-:W-:-:S07]  /*0100*/  DFMA R6, R2, UR6, R6 ;  /* 0x0000000602067c2b */ /* 0x004fce0008000006 */
[----:B------:R-:W-:Y:S01]  /*0110*/  STG.E.64 desc[UR4][R4.64], R6 ;  /* 0x0000000604007986 */ /* 0x000fe2000c101b04 */
[----:B------:R-:W-:Y:S05]  /*0120*/  EXIT ;  /* 0x000000000000794d */ /* 0x000fea0003800000 */
.L_x_2:
        /* <DEDUP_REMOVED lines=13> */
.L_x_5:


//--------------------- .text._Z16init_data_kerneliPd --------------------------
	.section	.text._Z16init_data_kerneliPd,"ax",@progbits
	.align	128
        .global         _Z16init_data_kerneliPd
        .type           _Z16init_data_kerneliPd,@function
        .size           _Z16init_data_kerneliPd,(.L_x_6 - _Z16init_data_kerneliPd)
        .other          _Z16init_data_kerneliPd,@"STO_CUDA_ENTRY STV_DEFAULT"
_Z16init_data_kerneliPd:
.text._Z16init_data_kerneliPd:
        /* <DEDUP_REMOVED lines=9> */
[C---:B------:R-:W-:Y:S01]  /*0090*/  IADD3 R2, PT, PT, -R7.reuse, UR6, RZ ;  /* 0x0000000607027c10 */ /* 0x040fe2000fffe1ff */
[----:B------:R-:W1:Y:S05]  /*00a0*/  LDCU.64 UR4, c[0x0][0x358] ;  /* 0x00006b00ff0477ac */ /* 0x000e6a0008000a00 */
[----:B------:R-:W1:Y:S01]  /*00b0*/  I2F.F64 R2, R2 ;  /* 0x0000000200027312 */ /* 0x000e620000201c00 */
[----:B0-----:R-:W-:-:S05]  /*00c0*/  IMAD.WIDE R4, R7, 0x8, R4 ;  /* 0x0000000807047825 */ /* 0x001fca00078e0204 */
[----:B-1----:R-:W-:Y:S01]  /*00d0*/  STG.E.64 desc[UR4][R4.64], R2 ;  /* 0x0000000204007986 */ /* 0x002fe2000c101b04 */
[----:B------:R-:W-:Y:S05]  /*00e0*/  EXIT ;  /* 0x000000000000794d */ /* 0x000fea0003800000 */
.L_x_3:
        /* <DEDUP_REMOVED lines=9> */
.L_x_6:


//--------------------- .nv.global.init           --------------------------
	.section	.nv.global.init,"aw",@progbits
.nv.global.init:
	.type		$str,@object
	.size		$str,(.L_0 - $str)
$str:
        /*0000*/ 	.byte	0x45, 0x52, 0x52, 0x4f, 0x52, 0x20, 0x61, 0x74, 0x20, 0x69, 0x6e, 0x64, 0x65, 0x78, 0x20, 0x3d
        /*0010*/ 	.byte	0x20, 0x25, 0x64, 0x2c, 0x20, 0x65, 0x78, 0x70, 0x65, 0x63, 0x74, 0x65, 0x64, 0x20, 0x3d, 0x20
        /*0020*/ 	.byte	0x25, 0x66, 0x2c, 0x20, 0x61, 0x63, 0x74, 0x75, 0x61, 0x6c, 0x3a, 0x20, 0x25, 0x66, 0x0a, 0x00
.L_0:


//--------------------- .nv.shared.reserved.0     --------------------------
	.section	.nv.shared.reserved.0,"aw",@nobits
	.weak		__nv_reservedSMEM_offset_0_alias
	.size		__nv_reservedSMEM_offset_0_alias, 0, 64
	.other		__nv_reservedSMEM_offset_0_alias,@"STO_CUDA_RESERVED_SHARED STV_DEFAULT"
__nv_reservedSMEM_offset_0_alias:
	.zero		0
	.zero		64


//--------------------- .nv.constant0._Z20check_results_kernelidPd --------------------------
	.section	.nv.constant0._Z20check_results_kernelidPd,"a",@progbits
	.sectionflags	@""
	.align	4
.nv.constant0._Z20check_results_kernelidPd:
	.zero		920


//--------------------- .nv.constant0._Z12daxpy_kernelidPdS_ --------------------------
	.section	.nv.constant0._Z12daxpy_kernelidPdS_,"a",@progbits
	.sectionflags	@""
	.align	4
.nv.constant0._Z12daxpy_kernelidPdS_:
	.zero		928


//--------------------- .nv.constant0._Z16init_data_kerneliPd --------------------------
	.section	.nv.constant0._Z16init_data_kerneliPd,"a",@progbits
	.sectionflags	@""
	.align	4
.nv.constant0._Z16init_data_kerneliPd:
	.zero		912


//--------------------- SYMBOLS --------------------------

	.type		.nv.reservedSmem.offset0,@object
	.size		.nv.reservedSmem.offset0,0x4
	.type		vprintf,@function
